//
// Generated by NVIDIA NVVM Compiler
//
// Compiler Build ID: CL-36424714
// Cuda compilation tools, release 13.0, V13.0.88
// Based on NVVM 20.0.0
//

.version 9.0
.target sm_100
.address_size 64

	// .globl	sdf_scene

.visible .entry sdf_scene(
	.param .u64 .ptr .align 1 sdf_scene_param_0,
	.param .u32 sdf_scene_param_1,
	.param .u32 sdf_scene_param_2
)
{
	.reg .pred 	%p<8>;
	.reg .b16 	%rs<2>;
	.reg .b32 	%r<20>;
	.reg .b32 	%f<55>;
	.reg .b64 	%rd<7>;

	ld.param.u64 	%rd2, [sdf_scene_param_0];
	ld.param.u32 	%r5, [sdf_scene_param_1];
	ld.param.u32 	%r7, [sdf_scene_param_2];
	cvta.to.global.u64 	%rd1, %rd2;
	mov.u32 	%r8, %ctaid.x;
	mov.u32 	%r9, %ntid.x;
	mov.u32 	%r10, %tid.x;
	mad.lo.s32 	%r1, %r8, %r9, %r10;
	mov.u32 	%r11, %ctaid.y;
	mov.u32 	%r12, %ntid.y;
	mov.u32 	%r13, %tid.y;
	mad.lo.s32 	%r14, %r11, %r12, %r13;
	setp.ge.s32 	%p1, %r1, %r5;
	setp.ge.s32 	%p2, %r14, %r7;
	or.pred  	%p3, %p1, %p2;
	@%p3 bra 	$L__BB0_6;
	cvt.rn.f32.s32 	%f8, %r1;
	cvt.rn.f32.s32 	%f9, %r5;
	div.rn.f32 	%f10, %f8, %f9;
	fma.rn.f32 	%f11, %f10, 0f40000000, 0fBF800000;
	mul.f32 	%f12, %f11, %f9;
	cvt.rn.f32.u32 	%f13, %r7;
	div.rn.f32 	%f14, %f12, %f13;
	cvt.rn.f32.u32 	%f15, %r14;
	div.rn.f32 	%f16, %f15, %f13;
	fma.rn.f32 	%f17, %f16, 0f40000000, 0fBF800000;
	mul.f32 	%f18, %f14, %f14;
	fma.rn.f32 	%f19, %f17, %f17, %f18;
	add.f32 	%f20, %f19, 0f40100000;
	sqrt.rn.f32 	%f21, %f20;
	div.rn.f32 	%f1, %f14, %f21;
	div.rn.f32 	%f2, %f17, %f21;
	mov.f32 	%f22, 0f3FC00000;
	div.rn.f32 	%f3, %f22, %f21;
	mov.f32 	%f54, 0f00000000;
	mov.b32 	%r19, 0;
$L__BB0_2:
	fma.rn.f32 	%f23, %f1, %f54, 0f00000000;
	fma.rn.f32 	%f24, %f2, %f54, 0f00000000;
	fma.rn.f32 	%f25, %f3, %f54, 0fC0400000;
	mul.f32 	%f26, %f24, %f24;
	fma.rn.f32 	%f27, %f23, %f23, %f26;
	mul.f32 	%f28, %f25, %f25;
	add.f32 	%f29, %f28, %f27;
	sqrt.rn.f32 	%f30, %f29;
	add.f32 	%f31, %f30, 0fBF800000;
	add.f32 	%f32, %f23, 0fC0000000;
	abs.f32 	%f33, %f32;
	add.f32 	%f34, %f33, 0fBF4CCCCD;
	abs.f32 	%f35, %f24;
	add.f32 	%f36, %f35, 0fBF4CCCCD;
	max.f32 	%f37, %f34, %f36;
	abs.f32 	%f38, %f25;
	add.f32 	%f39, %f38, 0fBF4CCCCD;
	max.f32 	%f40, %f37, %f39;
	fma.rn.f32 	%f41, %f23, %f23, %f28;
	sqrt.rn.f32 	%f42, %f41;
	add.f32 	%f43, %f42, 0fBFC00000;
	mul.f32 	%f44, %f43, %f43;
	add.f32 	%f45, %f24, 0fBFC00000;
	fma.rn.f32 	%f46, %f45, %f45, %f44;
	sqrt.rn.f32 	%f47, %f46;
	add.f32 	%f48, %f47, 0fBECCCCCD;
	min.f32 	%f49, %f31, %f40;
	min.f32 	%f5, %f49, %f48;
	setp.geu.f32 	%p4, %f5, 0f3A83126F;
	@%p4 bra 	$L__BB0_4;
	div.rn.f32 	%f50, %f54, 0fC1200000;
	add.f32 	%f51, %f50, 0f3F800000;
	max.f32 	%f52, %f51, 0f00000000;
	mul.f32 	%f53, %f52, 0f437F0000;
	cvt.rzi.u32.f32 	%r17, %f53;
	mad.lo.s32 	%r18, %r5, %r14, %r1;
	cvt.s64.s32 	%rd5, %r18;
	add.s64 	%rd6, %rd1, %rd5;
	st.global.u8 	[%rd6], %r17;
	bra.uni 	$L__BB0_6;
$L__BB0_4:
	add.f32 	%f54, %f54, %f5;
	setp.leu.f32 	%p5, %f54, 0f41200000;
	add.s32 	%r4, %r19, 1;
	setp.lt.u32 	%p6, %r19, 127;
	and.pred  	%p7, %p5, %p6;
	mov.u32 	%r19, %r4;
	@%p7 bra 	$L__BB0_2;
	mad.lo.s32 	%r16, %r5, %r14, %r1;
	cvt.s64.s32 	%rd3, %r16;
	add.s64 	%rd4, %rd1, %rd3;
	mov.b16 	%rs1, 0;
	st.global.u8 	[%rd4], %rs1;
$L__BB0_6:
	ret;

}


// ===== COMPILED SASS (sm_100) =====

	.target	sm_100

	.elftype	@"ET_EXEC"


//--------------------- .note.nv.tkinfo           --------------------------
	.section	.note.nv.tkinfo,"",@"SHT_NOTE"
	.sectionflags	@"SHF_NOTE_NV_TKINFO"
	.tkinfo
        /*0018*/ 	.word	0x00000002
        /*0030*/ 	.string	""
        /*0030*/ 	.string	"ptxas"
        /*0030*/ 	.string	"Cuda compilation tools, release 13.0, V13.0.88"
        /*0030*/ 	.string	"Build cuda_13.0.r13.0/compiler.36424714_0"
        /*0030*/ 	.string	"-arch sm_100 -m 64 "



//--------------------- .note.nv.cuinfo           --------------------------
	.section	.note.nv.cuinfo,"",@"SHT_NOTE"
	.sectionflags	@"SHF_NOTE_NV_CUINFO"
        /*0018*/ 	.short	0x0002
        /*001a*/ 	.short	0x0064
        /*001c*/ 	.short	0x0082
	.zero		2


//--------------------- .nv.info                  --------------------------
	.section	.nv.info,"",@"SHT_CUDA_INFO"
	.align	4


	//----- nvinfo : EIATTR_REGCOUNT
	.align		4
        /*0000*/ 	.byte	0x04, 0x2f
        /*0002*/ 	.short	(.L_1 - .L_0)
	.align		4
.L_0:
        /*0004*/ 	.word	index@(sdf_scene)
        /*0008*/ 	.word	0x00000015


	//----- nvinfo : EIATTR_FRAME_SIZE
	.align		4
.L_1:
        /*000c*/ 	.byte	0x04, 0x11
        /*000e*/ 	.short	(.L_3 - .L_2)
	.align		4
.L_2:
        /*0010*/ 	.word	index@($__internal_1_$__cuda_sm3x_div_rn_noftz_f32_slowpath)
        /*0014*/ 	.word	0x00000000


	//----- nvinfo : EIATTR_FRAME_SIZE
	.align		4
.L_3:
        /*0018*/ 	.byte	0x04, 0x11
        /*001a*/ 	.short	(.L_5 - .L_4)
	.align		4
.L_4:
        /*001c*/ 	.word	index@($__internal_0_$__cuda_sm20_sqrt_rn_f32_slowpath)
        /*0020*/ 	.word	0x00000000


	//----- nvinfo : EIATTR_FRAME_SIZE
	.align		4
.L_5:
        /*0024*/ 	.byte	0x04, 0x11
        /*0026*/ 	.short	(.L_7 - .L_6)
	.align		4
.L_6:
        /*0028*/ 	.word	index@(sdf_scene)
        /*002c*/ 	.word	0x00000000


	//----- nvinfo : EIATTR_MIN_STACK_SIZE
	.align		4
.L_7:
        /*0030*/ 	.byte	0x04, 0x12
        /*0032*/ 	.short	(.L_9 - .L_8)
	.align		4
.L_8:
        /*0034*/ 	.word	index@(sdf_scene)
        /*0038*/ 	.word	0x00000000
.L_9:


//--------------------- .nv.compat                --------------------------
	.section	.nv.compat,"",@"SHT_CUDA_COMPAT_INFO"
	.align	4
        /*0000*/ 	.byte	0x02, 0x09, 0x00, 0x00, 0x02, 0x02, 0x01, 0x00, 0x02, 0x05, 0x05, 0x00, 0x03, 0x07, 0x01, 0x01
        /*0010*/ 	.byte	0x02, 0x03, 0x00, 0x00, 0x02, 0x06, 0x01, 0x00, 0x04, 0x0b, 0x08, 0x00, 0x01, 0x00, 0x00, 0x00
        /*0020*/ 	.byte	0x00, 0x00, 0x00, 0x00


//--------------------- .nv.info.sdf_scene        --------------------------
	.section	.nv.info.sdf_scene,"",@"SHT_CUDA_INFO"
	.sectionflags	@""
	.align	4


	//----- nvinfo : EIATTR_CUDA_API_VERSION
	.align		4
        /*0000*/ 	.byte	0x04, 0x37
        /*0002*/ 	.short	(.L_11 - .L_10)
.L_10:
        /*0004*/ 	.word	0x00000082


	//----- nvinfo : EIATTR_KPARAM_INFO
	.align		4
.L_11:
        /*0008*/ 	.byte	0x04, 0x17
        /*000a*/ 	.short	(.L_13 - .L_12)
.L_12:
        /*000c*/ 	.word	0x00000000
        /*0010*/ 	.short	0x0002
        /*0012*/ 	.short	0x000c
        /*0014*/ 	.byte	0x00, 0xf0, 0x11, 0x00


	//----- nvinfo : EIATTR_KPARAM_INFO
	.align		4
.L_13:
        /*0018*/ 	.byte	0x04, 0x17
        /*001a*/ 	.short	(.L_15 - .L_14)
.L_14:
        /*001c*/ 	.word	0x00000000
        /*0020*/ 	.short	0x0001
        /*0022*/ 	.short	0x0008
        /*0024*/ 	.byte	0x00, 0xf0, 0x11, 0x00


	//----- nvinfo : EIATTR_KPARAM_INFO
	.align		4
.L_15:
        /*0028*/ 	.byte	0x04, 0x17
        /*002a*/ 	.short	(.L_17 - .L_16)
.L_16:
        /*002c*/ 	.word	0x00000000
        /*0030*/ 	.short	0x0000
        /*0032*/ 	.short	0x0000
        /*0034*/ 	.byte	0x00, 0xf5, 0x21, 0x00


	//----- nvinfo : EIATTR_SPARSE_MMA_MASK
	.align		4
.L_17:
        /*0038*/ 	.byte	0x03, 0x50
        /*003a*/ 	.short	0x0000


	//----- nvinfo : EIATTR_MAXREG_COUNT
	.align		4
        /*003c*/ 	.byte	0x03, 0x1b
        /*003e*/ 	.short	0x00ff


	//----- nvinfo : EIATTR_MERCURY_ISA_VERSION
	.align		4
        /*0040*/ 	.byte	0x03, 0x5f
        /*0042*/ 	.short	0x0101


	//----- nvinfo : EIATTR_VRC_CTA_INIT_COUNT
	.align		4
        /*0044*/ 	.byte	0x02, 0x4a
	.zero		1
	.zero		1


	//----- nvinfo : EIATTR_EXIT_INSTR_OFFSETS
	.align		4
        /*0048*/ 	.byte	0x04, 0x1c
        /*004a*/ 	.short	(.L_19 - .L_18)


	//   ....[0]....
.L_18:
        /*004c*/ 	.word	0x000000c0


	//   ....[1]....
        /*0050*/ 	.word	0x00000cd0


	//   ....[2]....
        /*0054*/ 	.word	0x00000e70


	//----- nvinfo : EIATTR_CRS_STACK_SIZE
	.align		4
.L_19:
        /*0058*/ 	.byte	0x04, 0x1e
        /*005a*/ 	.short	(.L_21 - .L_20)
.L_20:
        /*005c*/ 	.word	0x00000000


	//----- nvinfo : EIATTR_CBANK_PARAM_SIZE
	.align		4
.L_21:
        /*0060*/ 	.byte	0x03, 0x19
        /*0062*/ 	.short	0x0010


	//----- nvinfo : EIATTR_PARAM_CBANK
	.align		4
        /*0064*/ 	.byte	0x04, 0x0a
        /*0066*/ 	.short	(.L_23 - .L_22)
	.align		4
.L_22:
        /*0068*/ 	.word	index@(.nv.constant0.sdf_scene)
        /*006c*/ 	.short	0x0380
        /*006e*/ 	.short	0x0010


	//----- nvinfo : EIATTR_SW_WAR
	.align		4
.L_23:
        /*0070*/ 	.byte	0x04, 0x36
        /*0072*/ 	.short	(.L_25 - .L_24)
.L_24:
        /*0074*/ 	.word	0x00000008
.L_25:


//--------------------- .nv.callgraph             --------------------------
	.section	.nv.callgraph,"",@"SHT_CUDA_CALLGRAPH"
	.align	4
	.sectionentsize	8
	.align		4
        /*0000*/ 	.word	0x00000000
	.align		4
        /*0004*/ 	.word	0xffffffff
	.align		4
        /*0008*/ 	.word	0x00000000
	.align		4
        /*000c*/ 	.word	0xfffffffe
	.align		4
        /*0010*/ 	.word	0x00000000
	.align		4
        /*0014*/ 	.word	0xfffffffd
	.align		4
        /*0018*/ 	.word	0x00000000
	.align		4
        /*001c*/ 	.word	0xfffffffc


//--------------------- .text.sdf_scene           --------------------------
	.section	.text.sdf_scene,"ax",@progbits
	.align	128
        .global         sdf_scene
        .type           sdf_scene,@function
        .size           sdf_scene,(.L_x_43 - sdf_scene)
        .other          sdf_scene,@"STO_CUDA_ENTRY STV_DEFAULT"
sdf_scene:
.text.sdf_scene:
[----:B------:R-:W-:Y:S01]  /*0000*/  LDC R1, c[0x0][0x37c] ;  /* 0x0000df00ff017b82 */ /* 0x000fe20000000800 */
[----:B------:R-:W0:Y:S07]  /*0010*/  S2R R3, SR_TID.Y ;  /* 0x0000000000037919 */ /* 0x000e2e0000002200 */
[----:B------:R-:W1:Y:S01]  /*0020*/  LDC R5, c[0x0][0x360] ;  /* 0x0000d800ff057b82 */ /* 0x000e620000000800 */
[----:B------:R-:W2:Y:S01]  /*0030*/  LDCU.64 UR6, c[0x0][0x388] ;  /* 0x00007100ff0677ac */ /* 0x000ea20008000a00 */
[----:B------:R-:W1:Y:S06]  /*0040*/  S2R R0, SR_TID.X ;  /* 0x0000000000007919 */ /* 0x000e6c0000002100 */
[----:B------:R-:W0:Y:S08]  /*0050*/  S2UR UR5, SR_CTAID.Y ;  /* 0x00000000000579c3 */ /* 0x000e300000002600 */
[----:B------:R-:W0:Y:S08]  /*0060*/  LDC R6, c[0x0][0x364] ;  /* 0x0000d900ff067b82 */ /* 0x000e300000000800 */
[----:B------:R-:W1:Y:S01]  /*0070*/  S2UR UR4, SR_CTAID.X ;  /* 0x00000000000479c3 */ /* 0x000e620000002500 */
[----:B0-----:R-:W-:-:S05]  /*0080*/  IMAD R6, R6, UR5, R3 ;  /* 0x0000000506067c24 */ /* 0x001fca000f8e0203 */
[----:B--2---:R-:W-:Y:S01]  /*0090*/  ISETP.GE.AND P0, PT, R6, UR7, PT ;  /* 0x0000000706007c0c */ /* 0x004fe2000bf06270 */
[----:B-1----:R-:W-:-:S05]  /*00a0*/  IMAD R5, R5, UR4, R0 ;  /* 0x0000000405057c24 */ /* 0x002fca000f8e0200 */
[----:B------:R-:W-:-:S13]  /*00b0*/  ISETP.GE.OR P0, PT, R5, UR6, P0 ;  /* 0x0000000605007c0c */ /* 0x000fda0008706670 */
[----:B------:R-:W-:Y:S05]  /*00c0*/  @P0 EXIT ;  /* 0x000000000000094d */ /* 0x000fea0003800000 */
[----:B------:R-:W-:Y:S01]  /*00d0*/  I2FP.F32.S32 R7, UR6 ;  /* 0x0000000600077c45 */ /* 0x000fe20008201400 */
[----:B------:R-:W-:Y:S01]  /*00e0*/  BSSY.RECONVERGENT B0, `(.L_x_0) ;  /* 0x000000f000007945 */ /* 0x000fe20003800200 */
[----:B------:R-:W-:Y:S02]  /*00f0*/  I2FP.F32.S32 R0, R5 ;  /* 0x0000000500007245 */ /* 0x000fe40000201400 */
[----:B------:R-:W0:Y:S08]  /*0100*/  MUFU.RCP R2, R7 ;  /* 0x0000000700027308 */ /* 0x000e300000001000 */
[----:B------:R-:W1:Y:S01]  /*0110*/  FCHK P0, R0, R7 ;  /* 0x0000000700007302 */ /* 0x000e620000000000 */
[----:B0-----:R-:W-:-:S04]  /*0120*/  FFMA R3, -R7, R2, 1 ;  /* 0x3f80000007037423 */ /* 0x001fc80000000102 */
[----:B------:R-:W-:-:S04]  /*0130*/  FFMA R3, R2, R3, R2 ;  /* 0x0000000302037223 */ /* 0x000fc80000000002 */
[----:B------:R-:W-:-:S04]  /*0140*/  FFMA R2, R0, R3, RZ ;  /* 0x0000000300027223 */ /* 0x000fc800000000ff */
[----:B------:R-:W-:-:S04]  /*0150*/  FFMA R4, -R7, R2, R0 ;  /* 0x0000000207047223 */ /* 0x000fc80000000100 */
[----:B------:R-:W-:Y:S01]  /*0160*/  FFMA R2, R3, R4, R2 ;  /* 0x0000000403027223 */ /* 0x000fe20000000002 */
[----:B-1----:R-:W-:Y:S06]  /*0170*/  @!P0 BRA `(.L_x_1) ;  /* 0x0000000000148947 */ /* 0x002fec0003800000 */
[----:B------:R-:W-:Y:S02]  /*0180*/  MOV R3, R0 ;  /* 0x0000000000037202 */ /* 0x000fe40000000f00 */
[----:B------:R-:W-:Y:S02]  /*0190*/  MOV R4, R7 ;  /* 0x0000000700047202 */ /* 0x000fe40000000f00 */
[----:B------:R-:W-:-:S07]  /*01a0*/  MOV R8, 0x1c0 ;  /* 0x000001c000087802 */ /* 0x000fce0000000f00 */
[----:B------:R-:W-:Y:S05]  /*01b0*/  CALL.REL.NOINC `($__internal_1_$__cuda_sm3x_div_rn_noftz_f32_slowpath) ;  /* 0x0000000c008c7944 */ /* 0x000fea0003c00000 */
[----:B------:R-:W-:-:S07]  /*01c0*/  IMAD.MOV.U32 R2, RZ, RZ, R3 ;  /* 0x000000ffff027224 */ /* 0x000fce00078e0003 */
.L_x_1:
[----:B------:R-:W-:Y:S05]  /*01d0*/  BSYNC.RECONVERGENT B0 ;  /* 0x0000000000007941 */ /* 0x000fea0003800200 */
.L_x_0:
[----:B------:R-:W0:Y:S01]  /*01e0*/  LDCU UR4, c[0x0][0x38c] ;  /* 0x00007180ff0477ac */ /* 0x000e220008000800 */
[----:B------:R-:W-:Y:S01]  /*01f0*/  HFMA2 R3, -RZ, RZ, 2, 0 ;  /* 0x40000000ff037431 */ /* 0x000fe200000001ff */
[----:B------:R-:W-:Y:S04]  /*0200*/  BSSY.RECONVERGENT B0, `(.L_x_2) ;  /* 0x000000f000007945 */ /* 0x000fe80003800200 */
[----:B------:R-:W-:-:S04]  /*0210*/  FFMA R2, R2, R3, -1 ;  /* 0xbf80000002027423 */ /* 0x000fc80000000003 */
[----:B------:R-:W-:Y:S01]  /*0220*/  FMUL R3, R7, R2 ;  /* 0x0000000207037220 */ /* 0x000fe20000400000 */
[----:B0-----:R-:W-:-:S04]  /*0230*/  I2FP.F32.U32 R4, UR4 ;  /* 0x0000000400047c45 */ /* 0x001fc80008201000 */
        /* <DEDUP_REMOVED lines=8> */
[----:B------:R-:W-:-:S07]  /*02c0*/  MOV R8, 0x2e0 ;  /* 0x000002e000087802 */ /* 0x000fce0000000f00 */
[----:B------:R-:W-:Y:S05]  /*02d0*/  CALL.REL.NOINC `($__internal_1_$__cuda_sm3x_div_rn_noftz_f32_slowpath) ;  /* 0x0000000c00447944 */ /* 0x000fea0003c00000 */
[----:B------:R-:W-:-:S07]  /*02e0*/  MOV R7, R3 ;  /* 0x0000000300077202 */ /* 0x000fce0000000f00 */
.L_x_3:
[----:B------:R-:W-:Y:S05]  /*02f0*/  BSYNC.RECONVERGENT B0 ;  /* 0x0000000000007941 */ /* 0x000fea0003800200 */
.L_x_2:
[----:B------:R-:W0:Y:S01]  /*0300*/  MUFU.RCP R9, R4 ;  /* 0x0000000400097308 */ /* 0x000e220000001000 */
[----:B------:R-:W-:Y:S01]  /*0310*/  I2FP.F32.U32 R3, R6 ;  /* 0x0000000600037245 */ /* 0x000fe20000201000 */
[----:B------:R-:W-:Y:S06]  /*0320*/  BSSY.RECONVERGENT B0, `(.L_x_4) ;  /* 0x000000b000007945 */ /* 0x000fec0003800200 */
        /* <DEDUP_REMOVED lines=9> */
[----:B------:R-:W-:-:S07]  /*03c0*/  IMAD.MOV.U32 R2, RZ, RZ, R3 ;  /* 0x000000ffff027224 */ /* 0x000fce00078e0003 */
.L_x_5:
[----:B------:R-:W-:Y:S05]  /*03d0*/  BSYNC.RECONVERGENT B0 ;  /* 0x0000000000007941 */ /* 0x000fea0003800200 */
.L_x_4:
[----:B------:R-:W-:Y:S02]  /*03e0*/  HFMA2 R9, -RZ, RZ, 2, 0 ;  /* 0x40000000ff097431 */ /* 0x000fe400000001ff */
[----:B------:R-:W-:Y:S01]  /*03f0*/  FMUL R3, R7, R7 ;  /* 0x0000000707037220 */ /* 0x000fe20000400000 */
[----:B------:R-:W-:Y:S02]  /*0400*/  BSSY.RECONVERGENT B0, `(.L_x_6) ;  /* 0x0000010000007945 */ /* 0x000fe40003800200 */
[----:B------:R-:W-:-:S04]  /*0410*/  FFMA R2, R2, R9, -1 ;  /* 0xbf80000002027423 */ /* 0x000fc80000000009 */
[----:B------:R-:W-:-:S04]  /*0420*/  FFMA R3, R2, R2, R3 ;  /* 0x0000000202037223 */ /* 0x000fc80000000003 */
[----:B------:R-:W-:-:S04]  /*0430*/  FADD R3, R3, 2.25 ;  /* 0x4010000003037421 */ /* 0x000fc80000000000 */
[----:B------:R0:W1:Y:S01]  /*0440*/  MUFU.RSQ R0, R3 ;  /* 0x0000000300007308 */ /* 0x0000620000001400 */
[----:B------:R-:W-:-:S04]  /*0450*/  IADD3 R4, PT, PT, R3, -0xd000000, RZ ;  /* 0xf300000003047810 */ /* 0x000fc80007ffe0ff */
[----:B------:R-:W-:-:S13]  /*0460*/  ISETP.GT.U32.AND P0, PT, R4, 0x727fffff, PT ;  /* 0x727fffff0400780c */ /* 0x000fda0003f04070 */
[----:B01----:R-:W-:Y:S05]  /*0470*/  @!P0 BRA `(.L_x_7) ;  /* 0x0000000000108947 */ /* 0x003fea0003800000 */
[----:B------:R-:W-:Y:S01]  /*0480*/  IMAD.MOV.U32 R4, RZ, RZ, R3 ;  /* 0x000000ffff047224 */ /* 0x000fe200078e0003 */
[----:B------:R-:W-:-:S07]  /*0490*/  MOV R18, 0x4b0 ;  /* 0x000004b000127802 */ /* 0x000fce0000000f00 */
[----:B------:R-:W-:Y:S05]  /*04a0*/  CALL.REL.NOINC `($__internal_0_$__cuda_sm20_sqrt_rn_f32_slowpath) ;  /* 0x0000000800747944 */ /* 0x000fea0003c00000 */
[----:B------:R-:W-:Y:S05]  /*04b0*/  BRA `(.L_x_8) ;  /* 0x0000000000107947 */ /* 0x000fea0003800000 */
.L_x_7:
[----:B------:R-:W-:Y:S01]  /*04c0*/  FMUL.FTZ R4, R3, R0 ;  /* 0x0000000003047220 */ /* 0x000fe20000410000 */
[----:B------:R-:W-:-:S03]  /*04d0*/  FMUL.FTZ R0, R0, 0.5 ;  /* 0x3f00000000007820 */ /* 0x000fc60000410000 */
[----:B------:R-:W-:-:S04]  /*04e0*/  FFMA R3, -R4, R4, R3 ;  /* 0x0000000404037223 */ /* 0x000fc80000000103 */
[----:B------:R-:W-:-:S07]  /*04f0*/  FFMA R4, R3, R0, R4 ;  /* 0x0000000003047223 */ /* 0x000fce0000000004 */
.L_x_8:
[----:B------:R-:W-:Y:S05]  /*0500*/  BSYNC.RECONVERGENT B0 ;  /* 0x0000000000007941 */ /* 0x000fea0003800200 */
.L_x_6:
[----:B------:R-:W0:Y:S01]  /*0510*/  MUFU.RCP R3, R4 ;  /* 0x0000000400037308 */ /* 0x000e220000001000 */
[----:B------:R-:W-:Y:S07]  /*0520*/  BSSY.RECONVERGENT B0, `(.L_x_9) ;  /* 0x000000c000007945 */ /* 0x000fee0003800200 */
[----:B------:R-:W1:Y:S01]  /*0530*/  FCHK P0, R7, R4 ;  /* 0x0000000407007302 */ /* 0x000e620000000000 */
[----:B0-----:R-:W-:-:S04]  /*0540*/  FFMA R0, R3, -R4, 1 ;  /* 0x3f80000003007423 */ /* 0x001fc80000000804 */
[----:B------:R-:W-:-:S04]  /*0550*/  FFMA R0, R3, R0, R3 ;  /* 0x0000000003007223 */ /* 0x000fc80000000003 */
[----:B------:R-:W-:-:S04]  /*0560*/  FFMA R8, R0, R7, RZ ;  /* 0x0000000700087223 */ /* 0x000fc800000000ff */
[----:B------:R-:W-:-:S04]  /*0570*/  FFMA R3, R8, -R4, R7 ;  /* 0x8000000408037223 */ /* 0x000fc80000000007 */
[----:B------:R-:W-:Y:S01]  /*0580*/  FFMA R0, R0, R3, R8 ;  /* 0x0000000300007223 */ /* 0x000fe20000000008 */
[----:B-1----:R-:W-:Y:S06]  /*0590*/  @!P0 BRA `(.L_x_10) ;  /* 0x0000000000108947 */ /* 0x002fec0003800000 */
[----:B------:R-:W-:Y:S02]  /*05a0*/  MOV R3, R7 ;  /* 0x0000000700037202 */ /* 0x000fe40000000f00 */
[----:B------:R-:W-:-:S07]  /*05b0*/  MOV R8, 0x5d0 ;  /* 0x000005d000087802 */ /* 0x000fce0000000f00 */
[----:B------:R-:W-:Y:S05]  /*05c0*/  CALL.REL.NOINC `($__internal_1_$__cuda_sm3x_div_rn_noftz_f32_slowpath) ;  /* 0x0000000800887944 */ /* 0x000fea0003c00000 */
[----:B------:R-:W-:-:S07]  /*05d0*/  MOV R0, R3 ;  /* 0x0000000300007202 */ /* 0x000fce0000000f00 */
.L_x_10:
[----:B------:R-:W-:Y:S05]  /*05e0*/  BSYNC.RECONVERGENT B0 ;  /* 0x0000000000007941 */ /* 0x000fea0003800200 */
.L_x_9:
        /* <DEDUP_REMOVED lines=9> */
[----:B------:R-:W-:Y:S01]  /*0680*/  IMAD.MOV.U32 R3, RZ, RZ, R2 ;  /* 0x000000ffff037224 */ /* 0x000fe200078e0002 */
[----:B------:R-:W-:-:S07]  /*0690*/  MOV R8, 0x6b0 ;  /* 0x000006b000087802 */ /* 0x000fce0000000f00 */
[----:B------:R-:W-:Y:S05]  /*06a0*/  CALL.REL.NOINC `($__internal_1_$__cuda_sm3x_div_rn_noftz_f32_slowpath) ;  /* 0x0000000800507944 */ /* 0x000fea0003c00000 */
[----:B------:R-:W-:-:S07]  /*06b0*/  MOV R10, R3 ;  /* 0x00000003000a7202 */ /* 0x000fce0000000f00 */
.L_x_12:
[----:B------:R-:W-:Y:S05]  /*06c0*/  BSYNC.RECONVERGENT B0 ;  /* 0x0000000000007941 */ /* 0x000fea0003800200 */
.L_x_11:
[----:B------:R-:W0:Y:S01]  /*06d0*/  MUFU.RCP R3, R4 ;  /* 0x0000000400037308 */ /* 0x000e220000001000 */
[----:B------:R-:W-:Y:S01]  /*06e0*/  UMOV UR4, 0x3fc00000 ;  /* 0x3fc0000000047882 */ /* 0x000fe20000000000 */
[----:B------:R-:W-:Y:S01]  /*06f0*/  BSSY.RECONVERGENT B0, `(.L_x_13) ;  /* 0x000000d000007945 */ /* 0x000fe20003800200 */
[----:B------:R-:W-:-:S05]  /*0700*/  MOV R7, UR4 ;  /* 0x0000000400077c02 */ /* 0x000fca0008000f00 */
[----:B------:R-:W1:Y:S01]  /*0710*/  FCHK P0, R7, R4 ;  /* 0x0000000407007302 */ /* 0x000e620000000000 */
[----:B0-----:R-:W-:-:S04]  /*0720*/  FFMA R2, R3, -R4, 1 ;  /* 0x3f80000003027423 */ /* 0x001fc80000000804 */
[----:B------:R-:W-:-:S04]  /*0730*/  FFMA R2, R3, R2, R3 ;  /* 0x0000000203027223 */ /* 0x000fc80000000003 */
[----:B------:R-:W-:-:S04]  /*0740*/  FFMA R3, R2, 1.5, RZ ;  /* 0x3fc0000002037823 */ /* 0x000fc800000000ff */
[----:B------:R-:W-:-:S04]  /*0750*/  FFMA R8, R3, -R4, 1.5 ;  /* 0x3fc0000003087423 */ /* 0x000fc80000000804 */
[----:B------:R-:W-:Y:S01]  /*0760*/  FFMA R2, R2, R8, R3 ;  /* 0x0000000802027223 */ /* 0x000fe20000000003 */
[----:B-1----:R-:W-:Y:S06]  /*0770*/  @!P0 BRA `(.L_x_14) ;  /* 0x0000000000108947 */ /* 0x002fec0003800000 */
[----:B------:R-:W-:Y:S01]  /*0780*/  IMAD.MOV.U32 R3, RZ, RZ, 0x3fc00000 ;  /* 0x3fc00000ff037424 */ /* 0x000fe200078e00ff */
[----:B------:R-:W-:-:S07]  /*0790*/  MOV R8, 0x7b0 ;  /* 0x000007b000087802 */ /* 0x000fce0000000f00 */
[----:B------:R-:W-:Y:S05]  /*07a0*/  CALL.REL.NOINC `($__internal_1_$__cuda_sm3x_div_rn_noftz_f32_slowpath) ;  /* 0x0000000800107944 */ /* 0x000fea0003c00000 */
[----:B------:R-:W-:-:S07]  /*07b0*/  MOV R2, R3 ;  /* 0x0000000300027202 */ /* 0x000fce0000000f00 */
.L_x_14:
[----:B------:R-:W-:Y:S05]  /*07c0*/  BSYNC.RECONVERGENT B0 ;  /* 0x0000000000007941 */ /* 0x000fea0003800200 */
.L_x_13:
[----:B------:R-:W-:Y:S01]  /*07d0*/  HFMA2 R3, -RZ, RZ, 0, 0 ;  /* 0x00000000ff037431 */ /* 0x000fe200000001ff */
[----:B------:R-:W-:Y:S01]  /*07e0*/  BSSY.RECONVERGENT B0, `(.L_x_15) ;  /* 0x0000048000007945 */ /* 0x000fe20003800200 */
[----:B------:R-:W-:Y:S01]  /*07f0*/  IMAD.MOV.U32 R7, RZ, RZ, RZ ;  /* 0x000000ffff077224 */ /* 0x000fe200078e00ff */
[----:B------:R-:W0:Y:S06]  /*0800*/  LDCU.64 UR4, c[0x0][0x358] ;  /* 0x00006b00ff0477ac */ /* 0x000e2c0008000a00 */
.L_x_26:
[C---:B------:R-:W-:Y:S01]  /*0810*/  FFMA R11, R3.reuse, R10, RZ ;  /* 0x0000000a030b7223 */ /* 0x040fe200000000ff */
[C---:B------:R-:W-:Y:S01]  /*0820*/  FFMA R13, R3.reuse, R0, RZ ;  /* 0x00000000030d7223 */ /* 0x040fe200000000ff */
[----:B------:R-:W-:Y:S01]  /*0830*/  FFMA R12, R3, R2, -3 ;  /* 0xc0400000030c7423 */ /* 0x000fe20000000002 */
[----:B------:R-:W-:Y:S01]  /*0840*/  BSSY.RECONVERGENT B1, `(.L_x_16) ;  /* 0x0000011000017945 */ /* 0x000fe20003800200 */
[----:B------:R-:W-:Y:S02]  /*0850*/  FMUL R4, R11, R11 ;  /* 0x0000000b0b047220 */ /* 0x000fe40000400000 */
[----:B------:R-:W-:Y:S02]  /*0860*/  FMUL R14, R12, R12 ;  /* 0x0000000c0c0e7220 */ /* 0x000fe40000400000 */
[----:B------:R-:W-:-:S04]  /*0870*/  FFMA R9, R13, R13, R4 ;  /* 0x0000000d0d097223 */ /* 0x000fc80000000004 */
[----:B------:R-:W-:-:S04]  /*0880*/  FADD R9, R9, R14 ;  /* 0x0000000e09097221 */ /* 0x000fc80000000000 */
[----:B------:R1:W2:Y:S01]  /*0890*/  MUFU.RSQ R8, R9 ;  /* 0x0000000900087308 */ /* 0x0002a20000001400 */
[----:B------:R-:W-:-:S04]  /*08a0*/  IADD3 R4, PT, PT, R9, -0xd000000, RZ ;  /* 0xf300000009047810 */ /* 0x000fc80007ffe0ff */
[----:B------:R-:W-:-:S13]  /*08b0*/  ISETP.GT.U32.AND P0, PT, R4, 0x727fffff, PT ;  /* 0x727fffff0400780c */ /* 0x000fda0003f04070 */
[----:B-12---:R-:W-:Y:S05]  /*08c0*/  @!P0 BRA `(.L_x_17) ;  /* 0x0000000000108947 */ /* 0x006fea0003800000 */
[----:B------:R-:W-:Y:S02]  /*08d0*/  MOV R4, R9 ;  /* 0x0000000900047202 */ /* 0x000fe40000000f00 */
[----:B------:R-:W-:-:S07]  /*08e0*/  MOV R18, 0x900 ;  /* 0x0000090000127802 */ /* 0x000fce0000000f00 */
[----:B0-----:R-:W-:Y:S05]  /*08f0*/  CALL.REL.NOINC `($__internal_0_$__cuda_sm20_sqrt_rn_f32_slowpath) ;  /* 0x0000000400607944 */ /* 0x001fea0003c00000 */
[----:B------:R-:W-:Y:S05]  /*0900*/  BRA `(.L_x_18) ;  /* 0x0000000000107947 */ /* 0x000fea0003800000 */
.L_x_17:
[----:B------:R-:W-:Y:S01]  /*0910*/  FMUL.FTZ R4, R9, R8 ;  /* 0x0000000809047220 */ /* 0x000fe20000410000 */
[----:B------:R-:W-:-:S03]  /*0920*/  FMUL.FTZ R8, R8, 0.5 ;  /* 0x3f00000008087820 */ /* 0x000fc60000410000 */
[----:B------:R-:W-:-:S04]  /*0930*/  FFMA R9, -R4, R4, R9 ;  /* 0x0000000404097223 */ /* 0x000fc80000000109 */
[----:B------:R-:W-:-:S07]  /*0940*/  FFMA R4, R9, R8, R4 ;  /* 0x0000000809047223 */ /* 0x000fce0000000004 */
.L_x_18:
[----:B0-----:R-:W-:Y:S05]  /*0950*/  BSYNC.RECONVERGENT B1 ;  /* 0x0000000000017941 */ /* 0x001fea0003800200 */
.L_x_16:
[C---:B------:R-:W-:Y:S01]  /*0960*/  FFMA R15, R13.reuse, R13, R14 ;  /* 0x0000000d0d0f7223 */ /* 0x040fe2000000000e */
[----:B------:R-:W-:Y:S01]  /*0970*/  FADD R13, R13, -2 ;  /* 0xc00000000d0d7421 */ /* 0x000fe20000000000 */
[----:B------:R-:W-:Y:S01]  /*0980*/  FADD R9, |R11|, -0.80000001192092895508 ;  /* 0xbf4ccccd0b097421 */ /* 0x000fe20000000200 */
[----:B------:R-:W-:Y:S01]  /*0990*/  BSSY.RECONVERGENT B1, `(.L_x_19) ;  /* 0x0000011000017945 */ /* 0x000fe20003800200 */
[----:B------:R-:W-:Y:S01]  /*09a0*/  VIADD R8, R15, 0xf3000000 ;  /* 0xf30000000f087836 */ /* 0x000fe20000000000 */
[----:B------:R0:W1:Y:S04]  /*09b0*/  MUFU.RSQ R14, R15 ;  /* 0x0000000f000e7308 */ /* 0x0000680000001400 */
[----:B------:R-:W-:Y:S01]  /*09c0*/  ISETP.GT.U32.AND P0, PT, R8, 0x727fffff, PT ;  /* 0x727fffff0800780c */ /* 0x000fe20003f04070 */
[----:B------:R-:W-:Y:S01]  /*09d0*/  FADD R8, |R12|, -0.80000001192092895508 ;  /* 0xbf4ccccd0c087421 */ /* 0x000fe20000000200 */
[----:B------:R-:W-:Y:S01]  /*09e0*/  FADD R12, |R13|, -0.80000001192092895508 ;  /* 0xbf4ccccd0d0c7421 */ /* 0x000fe20000000200 */
[----:B------:R-:W-:-:S04]  /*09f0*/  FADD R13, R4, -1 ;  /* 0xbf800000040d7421 */ /* 0x000fc80000000000 */
[----:B------:R-:W-:-:S06]  /*0a00*/  FMNMX3 R12, R12, R9, R8, !PT ;  /* 0x000000090c0c7276 */ /* 0x000fcc0007800008 */
[----:B01----:R-:W-:Y:S05]  /*0a10*/  @!P0 BRA `(.L_x_20) ;  /* 0x0000000000108947 */ /* 0x003fea0003800000 */
[----:B------:R-:W-:Y:S02]  /*0a20*/  MOV R4, R15 ;  /* 0x0000000f00047202 */ /* 0x000fe40000000f00 */
[----:B------:R-:W-:-:S07]  /*0a30*/  MOV R18, 0xa50 ;  /* 0x00000a5000127802 */ /* 0x000fce0000000f00 */
[----:B------:R-:W-:Y:S05]  /*0a40*/  CALL.REL.NOINC `($__internal_0_$__cuda_sm20_sqrt_rn_f32_slowpath) ;  /* 0x00000004000c7944 */ /* 0x000fea0003c00000 */
[----:B------:R-:W-:Y:S05]  /*0a50*/  BRA `(.L_x_21) ;  /* 0x0000000000107947 */ /* 0x000fea0003800000 */
.L_x_20:
[----:B------:R-:W-:Y:S01]  /*0a60*/  FMUL.FTZ R4, R15, R14 ;  /* 0x0000000e0f047220 */ /* 0x000fe20000410000 */
[----:B------:R-:W-:-:S03]  /*0a70*/  FMUL.FTZ R8, R14, 0.5 ;  /* 0x3f0000000e087820 */ /* 0x000fc60000410000 */
[----:B------:R-:W-:-:S04]  /*0a80*/  FFMA R9, -R4, R4, R15 ;  /* 0x0000000404097223 */ /* 0x000fc8000000010f */
[----:B------:R-:W-:-:S07]  /*0a90*/  FFMA R4, R9, R8, R4 ;  /* 0x0000000809047223 */ /* 0x000fce0000000004 */
.L_x_21:
[----:B------:R-:W-:Y:S05]  /*0aa0*/  BSYNC.RECONVERGENT B1 ;  /* 0x0000000000017941 */ /* 0x000fea0003800200 */
.L_x_19:
[----:B------:R-:W-:Y:S01]  /*0ab0*/  FADD R4, R4, -1.5 ;  /* 0xbfc0000004047421 */ /* 0x000fe20000000000 */
[----:B------:R-:W-:Y:S01]  /*0ac0*/  FADD R11, R11, -1.5 ;  /* 0xbfc000000b0b7421 */ /* 0x000fe20000000000 */
[----:B------:R-:W-:Y:S02]  /*0ad0*/  BSSY.RECONVERGENT B1, `(.L_x_22) ;  /* 0x000000f000017945 */ /* 0x000fe40003800200 */
[----:B------:R-:W-:-:S04]  /*0ae0*/  FMUL R4, R4, R4 ;  /* 0x0000000404047220 */ /* 0x000fc80000400000 */
[----:B------:R-:W-:-:S04]  /*0af0*/  FFMA R9, R11, R11, R4 ;  /* 0x0000000b0b097223 */ /* 0x000fc80000000004 */
        /* <DEDUP_REMOVED lines=8> */
.L_x_23:
[----:B------:R-:W-:Y:S01]  /*0b80*/  FMUL.FTZ R4, R9, R8 ;  /* 0x0000000809047220 */ /* 0x000fe20000410000 */
[----:B------:R-:W-:-:S03]  /*0b90*/  FMUL.FTZ R8, R8, 0.5 ;  /* 0x3f00000008087820 */ /* 0x000fc60000410000 */
[----:B------:R-:W-:-:S04]  /*0ba0*/  FFMA R9, -R4, R4, R9 ;  /* 0x0000000404097223 */ /* 0x000fc80000000109 */
[----:B------:R-:W-:-:S07]  /*0bb0*/  FFMA R4, R9, R8, R4 ;  /* 0x0000000809047223 */ /* 0x000fce0000000004 */
.L_x_24:
[----:B------:R-:W-:Y:S05]  /*0bc0*/  BSYNC.RECONVERGENT B1 ;  /* 0x0000000000017941 */ /* 0x000fea0003800200 */
.L_x_22:
[----:B------:R-:W-:-:S05]  /*0bd0*/  FADD R4, R4, -0.40000000596046447754 ;  /* 0xbecccccd04047421 */ /* 0x000fca0000000000 */
[----:B------:R-:W-:-:S04]  /*0be0*/  FMNMX3 R4, R13, R12, R4, PT ;  /* 0x0000000c0d047276 */ /* 0x000fc80003800004 */
[----:B------:R-:W-:-:S13]  /*0bf0*/  FSETP.GEU.AND P0, PT, R4, 0.0010000000474974513054, PT ;  /* 0x3a83126f0400780b */ /* 0x000fda0003f0e000 */
[----:B------:R-:W-:Y:S05]  /*0c00*/  @!P0 BRA `(.L_x_25) ;  /* 0x0000000000348947 */ /* 0x000fea0003800000 */
[----:B------:R-:W-:Y:S01]  /*0c10*/  FADD R3, R4, R3 ;  /* 0x0000000304037221 */ /* 0x000fe20000000000 */
[C---:B------:R-:W-:Y:S02]  /*0c20*/  ISETP.GE.U32.AND P0, PT, R7.reuse, 0x7f, PT ;  /* 0x0000007f0700780c */ /* 0x040fe40003f06070 */
[----:B------:R-:W-:Y:S02]  /*0c30*/  IADD3 R7, PT, PT, R7, 0x1, RZ ;  /* 0x0000000107077810 */ /* 0x000fe40007ffe0ff */
[----:B------:R-:W-:-:S13]  /*0c40*/  FSETP.LEU.AND P1, PT, R3, 10, PT ;  /* 0x412000000300780b */ /* 0x000fda0003f2b000 */
[----:B------:R-:W-:Y:S05]  /*0c50*/  @!P0 BRA P1, `(.L_x_26) ;  /* 0xfffffff800ec8947 */ /* 0x000fea000083ffff */
[----:B------:R-:W-:Y:S05]  /*0c60*/  BSYNC.RECONVERGENT B0 ;  /* 0x0000000000007941 */ /* 0x000fea0003800200 */
.L_x_15:
[----:B------:R-:W0:Y:S01]  /*0c70*/  LDCU UR8, c[0x0][0x388] ;  /* 0x00007100ff0877ac */ /* 0x000e220008000800 */
[----:B------:R-:W1:Y:S01]  /*0c80*/  LDCU.64 UR6, c[0x0][0x380] ;  /* 0x00007000ff0677ac */ /* 0x000e620008000a00 */
[----:B0-----:R-:W-:-:S05]  /*0c90*/  IMAD R5, R6, UR8, R5 ;  /* 0x0000000806057c24 */ /* 0x001fca000f8e0205 */
[----:B-1----:R-:W-:-:S04]  /*0ca0*/  IADD3 R2, P0, PT, R5, UR6, RZ ;  /* 0x0000000605027c10 */ /* 0x002fc8000ff1e0ff */
[----:B------:R-:W-:-:S05]  /*0cb0*/  LEA.HI.X.SX32 R3, R5, UR7, 0x1, P0 ;  /* 0x0000000705037c11 */ /* 0x000fca00080f0eff */
[----:B------:R-:W-:Y:S01]  /*0cc0*/  STG.E.U8 desc[UR4][R2.64], RZ ;  /* 0x000000ff02007986 */ /* 0x000fe2000c101104 */
[----:B------:R-:W-:Y:S05]  /*0cd0*/  EXIT ;  /* 0x000000000000794d */ /* 0x000fea0003800000 */
.L_x_25:
[----:B------:R-:W-:Y:S02]  /*0ce0*/  HFMA2 R7, -RZ, RZ, 1.44921875, -19.203125 ;  /* 0x3dcccccdff077431 */ /* 0x000fe400000001ff */
[----:B------:R-:W-:Y:S01]  /*0cf0*/  IMAD.MOV.U32 R0, RZ, RZ, 0x41200000 ;  /* 0x41200000ff007424 */ /* 0x000fe200078e00ff */
[----:B------:R-:W0:Y:S01]  /*0d00*/  FCHK P0, R3, -10 ;  /* 0xc120000003007902 */ /* 0x000e220000000000 */
[----:B------:R-:W-:Y:S02]  /*0d10*/  BSSY.RECONVERGENT B1, `(.L_x_27) ;  /* 0x000000b000017945 */ /* 0x000fe40003800200 */
[----:B------:R-:W-:-:S04]  /*0d20*/  FFMA R0, -R7, R0, 1 ;  /* 0x3f80000007007423 */ /* 0x000fc80000000100 */
[----:B------:R-:W-:-:S04]  /*0d30*/  FFMA R0, R0, -R7, -0.10000000149011611938 ;  /* 0xbdcccccd00007423 */ /* 0x000fc80000000807 */
[----:B------:R-:W-:-:S04]  /*0d40*/  FFMA R2, R0, R3, RZ ;  /* 0x0000000300027223 */ /* 0x000fc800000000ff */
[----:B------:R-:W-:-:S04]  /*0d50*/  FFMA R7, R2, 10, R3 ;  /* 0x4120000002077823 */ /* 0x000fc80000000003 */
[----:B------:R-:W-:Y:S01]  /*0d60*/  FFMA R0, R0, R7, R2 ;  /* 0x0000000700007223 */ /* 0x000fe20000000002 */
[----:B0-----:R-:W-:Y:S06]  /*0d70*/  @!P0 BRA `(.L_x_28) ;  /* 0x0000000000108947 */ /* 0x001fec0003800000 */
[----:B------:R-:W-:Y:S02]  /*0d80*/  MOV R4, 0xc1200000 ;  /* 0xc120000000047802 */ /* 0x000fe40000000f00 */
[----:B------:R-:W-:-:S07]  /*0d90*/  MOV R8, 0xdb0 ;  /* 0x00000db000087802 */ /* 0x000fce0000000f00 */
[----:B------:R-:W-:Y:S05]  /*0da0*/  CALL.REL.NOINC `($__internal_1_$__cuda_sm3x_div_rn_noftz_f32_slowpath) ;  /* 0x0000000000907944 */ /* 0x000fea0003c00000 */
[----:B------:R-:W-:-:S07]  /*0db0*/  MOV R0, R3 ;  /* 0x0000000300007202 */ /* 0x000fce0000000f00 */
.L_x_28:
[----:B------:R-:W-:Y:S05]  /*0dc0*/  BSYNC.RECONVERGENT B1 ;  /* 0x0000000000017941 */ /* 0x000fea0003800200 */
.L_x_27:
[----:B------:R-:W0:Y:S01]  /*0dd0*/  LDCU UR6, c[0x0][0x388] ;  /* 0x00007100ff0677ac */ /* 0x000e220008000800 */
[----:B------:R-:W-:Y:S01]  /*0de0*/  FADD R0, R0, 1 ;  /* 0x3f80000000007421 */ /* 0x000fe20000000000 */
[----:B------:R-:W1:Y:S04]  /*0df0*/  LDCU.64 UR8, c[0x0][0x380] ;  /* 0x00007000ff0877ac */ /* 0x000e680008000a00 */
[----:B------:R-:W-:-:S05]  /*0e00*/  FMNMX R0, RZ, R0, !PT ;  /* 0x00000000ff007209 */ /* 0x000fca0007800000 */
[----:B------:R-:W-:Y:S01]  /*0e10*/  FMUL R0, R0, 255 ;  /* 0x437f000000007820 */ /* 0x000fe20000400000 */
[----:B0-----:R-:W-:-:S03]  /*0e20*/  IMAD R6, R6, UR6, R5 ;  /* 0x0000000606067c24 */ /* 0x001fc6000f8e0205 */
[----:B------:R-:W0:Y:S02]  /*0e30*/  F2I.U32.TRUNC.NTZ R5, R0 ;  /* 0x0000000000057305 */ /* 0x000e24000020f000 */
[----:B-1----:R-:W-:-:S04]  /*0e40*/  IADD3 R2, P0, PT, R6, UR8, RZ ;  /* 0x0000000806027c10 */ /* 0x002fc8000ff1e0ff */
[----:B------:R-:W-:-:S05]  /*0e50*/  LEA.HI.X.SX32 R3, R6, UR9, 0x1, P0 ;  /* 0x0000000906037c11 */ /* 0x000fca00080f0eff */
[----:B0-----:R-:W-:Y:S01]  /*0e60*/  STG.E.U8 desc[UR4][R2.64], R5 ;  /* 0x0000000502007986 */ /* 0x001fe2000c101104 */
[----:B------:R-:W-:Y:S05]  /*0e70*/  EXIT ;  /* 0x000000000000794d */ /* 0x000fea0003800000 */
        .weak           $__internal_0_$__cuda_sm20_sqrt_rn_f32_slowpath
        .type           $__internal_0_$__cuda_sm20_sqrt_rn_f32_slowpath,@function
        .size           $__internal_0_$__cuda_sm20_sqrt_rn_f32_slowpath,($__internal_1_$__cuda_sm3x_div_rn_noftz_f32_slowpath - $__internal_0_$__cuda_sm20_sqrt_rn_f32_slowpath)
$__internal_0_$__cuda_sm20_sqrt_rn_f32_slowpath:
[----:B------:R-:W-:-:S13]  /*0e80*/  LOP3.LUT P0, RZ, R4, 0x7fffffff, RZ, 0xc0, !PT ;  /* 0x7fffffff04ff7812 */ /* 0x000fda000780c0ff */
[----:B------:R-:W-:Y:S01]  /*0e90*/  @!P0 IMAD.MOV.U32 R8, RZ, RZ, R4 ;  /* 0x000000ffff088224 */ /* 0x000fe200078e0004 */
[----:B------:R-:W-:Y:S06]  /*0ea0*/  @!P0 BRA `(.L_x_29) ;  /* 0x0000000000408947 */ /* 0x000fec0003800000 */
[----:B------:R-:W-:-:S13]  /*0eb0*/  FSETP.GEU.FTZ.AND P0, PT, R4, RZ, PT ;  /* 0x000000ff0400720b */ /* 0x000fda0003f1e000 */
[----:B------:R-:W-:Y:S01]  /*0ec0*/  @!P0 MOV R8, 0x7fffffff ;  /* 0x7fffffff00088802 */ /* 0x000fe20000000f00 */
[----:B------:R-:W-:Y:S06]  /*0ed0*/  @!P0 BRA `(.L_x_29) ;  /* 0x0000000000348947 */ /* 0x000fec0003800000 */
[----:B------:R-:W-:-:S13]  /*0ee0*/  FSETP.GTU.FTZ.AND P0, PT, |R4|, +INF , PT ;  /* 0x7f8000000400780b */ /* 0x000fda0003f1c200 */
[----:B------:R-:W-:Y:S01]  /*0ef0*/  @P0 FADD.FTZ R8, R4, 1 ;  /* 0x3f80000004080421 */ /* 0x000fe20000010000 */
[----:B------:R-:W-:Y:S06]  /*0f00*/  @P0 BRA `(.L_x_29) ;  /* 0x0000000000280947 */ /* 0x000fec0003800000 */
[----:B------:R-:W-:-:S13]  /*0f10*/  FSETP.NEU.FTZ.AND P0, PT, |R4|, +INF , PT ;  /* 0x7f8000000400780b */ /* 0x000fda0003f1d200 */
[----:B------:R-:W-:-:S04]  /*0f20*/  @P0 FFMA R9, R4, 1.84467440737095516160e+19, RZ ;  /* 0x5f80000004090823 */ /* 0x000fc800000000ff */
[----:B------:R-:W0:Y:S02]  /*0f30*/  @P0 MUFU.RSQ R8, R9 ;  /* 0x0000000900080308 */ /* 0x000e240000001400 */
[----:B0-----:R-:W-:Y:S01]  /*0f40*/  @P0 FMUL.FTZ R16, R9, R8 ;  /* 0x0000000809100220 */ /* 0x001fe20000410000 */
[----:B------:R-:W-:Y:S01]  /*0f50*/  @P0 FMUL.FTZ R17, R8, 0.5 ;  /* 0x3f00000008110820 */ /* 0x000fe20000410000 */
[----:B------:R-:W-:Y:S02]  /*0f60*/  @!P0 MOV R8, R4 ;  /* 0x0000000400088202 */ /* 0x000fe40000000f00 */
[----:B------:R-:W-:-:S04]  /*0f70*/  @P0 FADD.FTZ R15, -R16, -RZ ;  /* 0x800000ff100f0221 */ /* 0x000fc80000010100 */
[----:B------:R-:W-:-:S04]  /*0f80*/  @P0 FFMA R15, R16, R15, R9 ;  /* 0x0000000f100f0223 */ /* 0x000fc80000000009 */
[----:B------:R-:W-:-:S04]  /*0f90*/  @P0 FFMA R15, R15, R17, R16 ;  /* 0x000000110f0f0223 */ /* 0x000fc80000000010 */
[----:B------:R-:W-:-:S07]  /*0fa0*/  @P0 FMUL.FTZ R8, R15, 2.3283064365386962891e-10 ;  /* 0x2f8000000f080820 */ /* 0x000fce0000410000 */
.L_x_29:
[----:B------:R-:W-:Y:S02]  /*0fb0*/  HFMA2 R9, -RZ, RZ, 0, 0 ;  /* 0x00000000ff097431 */ /* 0x000fe400000001ff */
[----:B------:R-:W-:Y:S01]  /*0fc0*/  IMAD.MOV.U32 R4, RZ, RZ, R8 ;  /* 0x000000ffff047224 */ /* 0x000fe200078e0008 */
[----:B------:R-:W-:-:S04]  /*0fd0*/  MOV R8, R18 ;  /* 0x0000001200087202 */ /* 0x000fc80000000f00 */
[----:B------:R-:W-:Y:S05]  /*0fe0*/  RET.REL.NODEC R8 `(sdf_scene) ;  /* 0xfffffff008047950 */ /* 0x000fea0003c3ffff */
        .weak           $__internal_1_$__cuda_sm3x_div_rn_noftz_f32_slowpath
        .type           $__internal_1_$__cuda_sm3x_div_rn_noftz_f32_slowpath,@function
        .size           $__internal_1_$__cuda_sm3x_div_rn_noftz_f32_slowpath,(.L_x_43 - $__internal_1_$__cuda_sm3x_div_rn_noftz_f32_slowpath)
$__internal_1_$__cuda_sm3x_div_rn_noftz_f32_slowpath:
[----:B------:R-:W-:Y:S01]  /*0ff0*/  SHF.R.U32.HI R11, RZ, 0x17, R4 ;  /* 0x00000017ff0b7819 */ /* 0x000fe20000011604 */
[----:B------:R-:W-:Y:S01]  /*1000*/  BSSY.RECONVERGENT B2, `(.L_x_30) ;  /* 0x0000063000027945 */ /* 0x000fe20003800200 */
[----:B------:R-:W-:Y:S02]  /*1010*/  SHF.R.U32.HI R9, RZ, 0x17, R3 ;  /* 0x00000017ff097819 */ /* 0x000fe40000011603 */
[----:B------:R-:W-:Y:S02]  /*1020*/  LOP3.LUT R11, R11, 0xff, RZ, 0xc0, !PT ;  /* 0x000000ff0b0b7812 */ /* 0x000fe400078ec0ff */
[----:B------:R-:W-:Y:S02]  /*1030*/  LOP3.LUT R14, R9, 0xff, RZ, 0xc0, !PT ;  /* 0x000000ff090e7812 */ /* 0x000fe400078ec0ff */
[----:B------:R-:W-:Y:S02]  /*1040*/  IADD3 R15, PT, PT, R11, -0x1, RZ ;  /* 0xffffffff0b0f7810 */ /* 0x000fe40007ffe0ff */
[----:B------:R-:W-:Y:S01]  /*1050*/  MOV R12, R4 ;  /* 0x00000004000c7202 */ /* 0x000fe20000000f00 */
[----:B------:R-:W-:Y:S01]  /*1060*/  VIADD R13, R14, 0xffffffff ;  /* 0xffffffff0e0d7836 */ /* 0x000fe20000000000 */
[----:B------:R-:W-:-:S04]  /*1070*/  ISETP.GT.U32.AND P0, PT, R15, 0xfd, PT ;  /* 0x000000fd0f00780c */ /* 0x000fc80003f04070 */
[----:B------:R-:W-:-:S13]  /*1080*/  ISETP.GT.U32.OR P0, PT, R13, 0xfd, P0 ;  /* 0x000000fd0d00780c */ /* 0x000fda0000704470 */
[----:B------:R-:W-:Y:S01]  /*1090*/  @!P0 MOV R9, RZ ;  /* 0x000000ff00098202 */ /* 0x000fe20000000f00 */
[----:B------:R-:W-:Y:S06]  /*10a0*/  @!P0 BRA `(.L_x_31) ;  /* 0x00000000005c8947 */ /* 0x000fec0003800000 */
[----:B------:R-:W-:Y:S02]  /*10b0*/  FSETP.GTU.FTZ.AND P0, PT, |R3|, +INF , PT ;  /* 0x7f8000000300780b */ /* 0x000fe40003f1c200 */
[----:B------:R-:W-:-:S04]  /*10c0*/  FSETP.GTU.FTZ.AND P1, PT, |R4|, +INF , PT ;  /* 0x7f8000000400780b */ /* 0x000fc80003f3c200 */
[----:B------:R-:W-:-:S13]  /*10d0*/  PLOP3.LUT P0, PT, P0, P1, PT, 0xf8, 0x8f ;  /* 0x00000000008f781c */ /* 0x000fda0000703f70 */
[----:B------:R-:W-:Y:S05]  /*10e0*/  @P0 BRA `(.L_x_32) ;  /* 0x00000004004c0947 */ /* 0x000fea0003800000 */
[----:B------:R-:W-:-:S13]  /*10f0*/  LOP3.LUT P0, RZ, R12, 0x7fffffff, R3, 0xc8, !PT ;  /* 0x7fffffff0cff7812 */ /* 0x000fda000780c803 */
[----:B------:R-:W-:Y:S05]  /*1100*/  @!P0 BRA `(.L_x_33) ;  /* 0x00000004003c8947 */ /* 0x000fea0003800000 */
[C---:B------:R-:W-:Y:S02]  /*1110*/  FSETP.NEU.FTZ.AND P2, PT, |R3|.reuse, +INF , PT ;  /* 0x7f8000000300780b */ /* 0x040fe40003f5d200 */
[----:B------:R-:W-:Y:S02]  /*1120*/  FSETP.NEU.FTZ.AND P1, PT, |R4|, +INF , PT ;  /* 0x7f8000000400780b */ /* 0x000fe40003f3d200 */
[----:B------:R-:W-:-:S11]  /*1130*/  FSETP.NEU.FTZ.AND P0, PT, |R3|, +INF , PT ;  /* 0x7f8000000300780b */ /* 0x000fd60003f1d200 */
[----:B------:R-:W-:Y:S05]  /*1140*/  @!P1 BRA !P2, `(.L_x_33) ;  /* 0x00000004002c9947 */ /* 0x000fea0005000000 */
[----:B------:R-:W-:-:S04]  /*1150*/  LOP3.LUT P2, RZ, R3, 0x7fffffff, RZ, 0xc0, !PT ;  /* 0x7fffffff03ff7812 */ /* 0x000fc8000784c0ff */
[----:B------:R-:W-:-:S13]  /*1160*/  PLOP3.LUT P1, PT, P1, P2, PT, 0x2f, 0xf2 ;  /* 0x0000000000f2781c */ /* 0x000fda0000f24577 */
[----:B------:R-:W-:Y:S05]  /*1170*/  @P1 BRA `(.L_x_34) ;  /* 0x0000000400181947 */ /* 0x000fea0003800000 */
[----:B------:R-:W-:-:S04]  /*1180*/  LOP3.LUT P1, RZ, R12, 0x7fffffff, RZ, 0xc0, !PT ;  /* 0x7fffffff0cff7812 */ /* 0x000fc8000782c0ff */
[----:B------:R-:W-:-:S13]  /*1190*/  PLOP3.LUT P0, PT, P0, P1, PT, 0x2f, 0xf2 ;  /* 0x0000000000f2781c */ /* 0x000fda0000702577 */
[----:B------:R-:W-:Y:S05]  /*11a0*/  @P0 BRA `(.L_x_35) ;  /* 0x0000000400000947 */ /* 0x000fea0003800000 */
[----:B------:R-:W-:Y:S02]  /*11b0*/  ISETP.GE.AND P0, PT, R13, RZ, PT ;  /* 0x000000ff0d00720c */ /* 0x000fe40003f06270 */
[----:B------:R-:W-:-:S11]  /*11c0*/  ISETP.GE.AND P1, PT, R15, RZ, PT ;  /* 0x000000ff0f00720c */ /* 0x000fd60003f26270 */
[----:B------:R-:W-:Y:S01]  /*11d0*/  @P0 MOV R9, RZ ;  /* 0x000000ff00090202 */ /* 0x000fe20000000f00 */
[----:B------:R-:W-:Y:S02]  /*11e0*/  @!P0 IMAD.MOV.U32 R9, RZ, RZ, -0x40 ;  /* 0xffffffc0ff098424 */ /* 0x000fe400078e00ff */
[----:B------:R-:W-:Y:S01]  /*11f0*/  @!P0 FFMA R3, R3, 1.84467440737095516160e+19, RZ ;  /* 0x5f80000003038823 */ /* 0x000fe200000000ff */
[----:B------:R-:W-:Y:S02]  /*1200*/  @!P1 FFMA R12, R4, 1.84467440737095516160e+19, RZ ;  /* 0x5f800000040c9823 */ /* 0x000fe400000000ff */
[----:B------:R-:W-:-:S07]  /*1210*/  @!P1 IADD3 R9, PT, PT, R9, 0x40, RZ ;  /* 0x0000004009099810 */ /* 0x000fce0007ffe0ff */
.L_x_31:
[----:B------:R-:W-:Y:S01]  /*1220*/  LEA R13, R11, 0xc0800000, 0x17 ;  /* 0xc08000000b0d7811 */ /* 0x000fe200078eb8ff */
[----:B------:R-:W-:Y:S01]  /*1230*/  BSSY.RECONVERGENT B3, `(.L_x_36) ;  /* 0x0000036000037945 */ /* 0x000fe20003800200 */
[----:B------:R-:W-:Y:S02]  /*1240*/  IADD3 R14, PT, PT, R14, -0x7f, RZ ;  /* 0xffffff810e0e7810 */ /* 0x000fe40007ffe0ff */
[----:B------:R-:W-:-:S03]  /*1250*/  IADD3 R13, PT, PT, -R13, R12, RZ ;  /* 0x0000000c0d0d7210 */ /* 0x000fc60007ffe1ff */
[C---:B------:R-:W-:Y:S01]  /*1260*/  IMAD R3, R14.reuse, -0x800000, R3 ;  /* 0xff8000000e037824 */ /* 0x040fe200078e0203 */
[----:B------:R-:W0:Y:S01]  /*1270*/  MUFU.RCP R12, R13 ;  /* 0x0000000d000c7308 */ /* 0x000e220000001000 */
[----:B------:R-:W-:Y:S01]  /*1280*/  FADD.FTZ R16, -R13, -RZ ;  /* 0x800000ff0d107221 */ /* 0x000fe20000010100 */
[----:B------:R-:W-:-:S05]  /*1290*/  IADD3 R14, PT, PT, R14, 0x7f, -R11 ;  /* 0x0000007f0e0e7810 */ /* 0x000fca0007ffe80b */
[----:B------:R-:W-:Y:S02]  /*12a0*/  IMAD.IADD R14, R14, 0x1, R9 ;  /* 0x000000010e0e7824 */ /* 0x000fe400078e0209 */
[----:B0-----:R-:W-:-:S04]  /*12b0*/  FFMA R15, R12, R16, 1 ;  /* 0x3f8000000c0f7423 */ /* 0x001fc80000000010 */
[----:B------:R-:W-:-:S04]  /*12c0*/  FFMA R12, R12, R15, R12 ;  /* 0x0000000f0c0c7223 */ /* 0x000fc8000000000c */
[----:B------:R-:W-:-:S04]  /*12d0*/  FFMA R15, R3, R12, RZ ;  /* 0x0000000c030f7223 */ /* 0x000fc800000000ff */
[----:B------:R-:W-:-:S04]  /*12e0*/  FFMA R17, R16, R15, R3 ;  /* 0x0000000f10117223 */ /* 0x000fc80000000003 */
[----:B------:R-:W-:-:S04]  /*12f0*/  FFMA R17, R12, R17, R15 ;  /* 0x000000110c117223 */ /* 0x000fc8000000000f */
[----:B------:R-:W-:-:S04]  /*1300*/  FFMA R16, R16, R17, R3 ;  /* 0x0000001110107223 */ /* 0x000fc80000000003 */
[----:B------:R-:W-:-:S05]  /*1310*/  FFMA R3, R12, R16, R17 ;  /* 0x000000100c037223 */ /* 0x000fca0000000011 */
[----:B------:R-:W-:-:S04]  /*1320*/  SHF.R.U32.HI R11, RZ, 0x17, R3 ;  /* 0x00000017ff0b7819 */ /* 0x000fc80000011603 */
[----:B------:R-:W-:-:S04]  /*1330*/  LOP3.LUT R11, R11, 0xff, RZ, 0xc0, !PT ;  /* 0x000000ff0b0b7812 */ /* 0x000fc800078ec0ff */
[----:B------:R-:W-:-:S04]  /*1340*/  IADD3 R13, PT, PT, R11, R14, RZ ;  /* 0x0000000e0b0d7210 */ /* 0x000fc80007ffe0ff */
[----:B------:R-:W-:-:S04]  /*1350*/  IADD3 R9, PT, PT, R13, -0x1, RZ ;  /* 0xffffffff0d097810 */ /* 0x000fc80007ffe0ff */
[----:B------:R-:W-:-:S13]  /*1360*/  ISETP.GE.U32.AND P0, PT, R9, 0xfe, PT ;  /* 0x000000fe0900780c */ /* 0x000fda0003f06070 */
[----:B------:R-:W-:Y:S05]  /*1370*/  @!P0 BRA `(.L_x_37) ;  /* 0x0000000000808947 */ /* 0x000fea0003800000 */
[----:B------:R-:W-:-:S13]  /*1380*/  ISETP.GT.AND P0, PT, R13, 0xfe, PT ;  /* 0x000000fe0d00780c */ /* 0x000fda0003f04270 */
[----:B------:R-:W-:Y:S05]  /*1390*/  @P0 BRA `(.L_x_38) ;  /* 0x00000000006c0947 */ /* 0x000fea0003800000 */
[----:B------:R-:W-:-:S13]  /*13a0*/  ISETP.GE.AND P0, PT, R13, 0x1, PT ;  /* 0x000000010d00780c */ /* 0x000fda0003f06270 */
[----:B------:R-:W-:Y:S05]  /*13b0*/  @P0 BRA `(.L_x_39) ;  /* 0x0000000000740947 */ /* 0x000fea0003800000 */
[----:B------:R-:W-:Y:S02]  /*13c0*/  ISETP.GE.AND P0, PT, R13, -0x18, PT ;  /* 0xffffffe80d00780c */ /* 0x000fe40003f06270 */
[----:B------:R-:W-:-:S11]  /*13d0*/  LOP3.LUT R3, R3, 0x80000000, RZ, 0xc0, !PT ;  /* 0x8000000003037812 */ /* 0x000fd600078ec0ff */
[----:B------:R-:W-:Y:S05]  /*13e0*/  @!P0 BRA `(.L_x_39) ;  /* 0x0000000000688947 */ /* 0x000fea0003800000 */
[CCC-:B------:R-:W-:Y:S01]  /*13f0*/  FFMA.RZ R9, R12.reuse, R16.reuse, R17.reuse ;  /* 0x000000100c097223 */ /* 0x1c0fe2000000c011 */
[C---:B------:R-:W-:Y:S02]  /*1400*/  IADD3 R14, PT, PT, R13.reuse, 0x20, RZ ;  /* 0x000000200d0e7810 */ /* 0x040fe40007ffe0ff */
[----:B------:R-:W-:Y:S02]  /*1410*/  ISETP.NE.AND P2, PT, R13, RZ, PT ;  /* 0x000000ff0d00720c */ /* 0x000fe40003f45270 */
[----:B------:R-:W-:Y:S01]  /*1420*/  LOP3.LUT R11, R9, 0x7fffff, RZ, 0xc0, !PT ;  /* 0x007fffff090b7812 */ /* 0x000fe200078ec0ff */
[CCC-:B------:R-:W-:Y:S01]  /*1430*/  FFMA.RP R9, R12.reuse, R16.reuse, R17.reuse ;  /* 0x000000100c097223 */ /* 0x1c0fe20000008011 */
[----:B------:R-:W-:Y:S01]  /*1440*/  FFMA.RM R12, R12, R16, R17 ;  /* 0x000000100c0c7223 */ /* 0x000fe20000004011 */
[----:B------:R-:W-:Y:S01]  /*1450*/  ISETP.NE.AND P1, PT, R13, RZ, PT ;  /* 0x000000ff0d00720c */ /* 0x000fe20003f25270 */
[----:B------:R-:W-:Y:S01]  /*1460*/  IMAD.MOV R13, RZ, RZ, -R13 ;  /* 0x000000ffff0d7224 */ /* 0x000fe200078e0a0d */
[----:B------:R-:W-:-:S02]  /*1470*/  LOP3.LUT R11, R11, 0x800000, RZ, 0xfc, !PT ;  /* 0x008000000b0b7812 */ /* 0x000fc400078efcff */
[----:B------:R-:W-:Y:S02]  /*1480*/  FSETP.NEU.FTZ.AND P0, PT, R9, R12, PT ;  /* 0x0000000c0900720b */ /* 0x000fe40003f1d000 */
[----:B------:R-:W-:Y:S02]  /*1490*/  SHF.L.U32 R14, R11, R14, RZ ;  /* 0x0000000e0b0e7219 */ /* 0x000fe400000006ff */
[----:B------:R-:W-:Y:S02]  /*14a0*/  SEL R12, R13, RZ, P2 ;  /* 0x000000ff0d0c7207 */ /* 0x000fe40001000000 */
[----:B------:R-:W-:Y:S02]  /*14b0*/  ISETP.NE.AND P1, PT, R14, RZ, P1 ;  /* 0x000000ff0e00720c */ /* 0x000fe40000f25270 */
[----:B------:R-:W-:Y:S02]  /*14c0*/  SHF.R.U32.HI R12, RZ, R12, R11 ;  /* 0x0000000cff0c7219 */ /* 0x000fe4000001160b */
[----:B------:R-:W-:-:S02]  /*14d0*/  PLOP3.LUT P0, PT, P0, P1, PT, 0xf8, 0x8f ;  /* 0x00000000008f781c */ /* 0x000fc40000703f70 */
[----:B------:R-:W-:Y:S02]  /*14e0*/  SHF.R.U32.HI R14, RZ, 0x1, R12 ;  /* 0x00000001ff0e7819 */ /* 0x000fe4000001160c */
[----:B------:R-:W-:-:S04]  /*14f0*/  SEL R9, RZ, 0x1, !P0 ;  /* 0x00000001ff097807 */ /* 0x000fc80004000000 */
[----:B------:R-:W-:-:S04]  /*1500*/  LOP3.LUT R9, R9, 0x1, R14, 0xf8, !PT ;  /* 0x0000000109097812 */ /* 0x000fc800078ef80e */
[----:B------:R-:W-:-:S04]  /*1510*/  LOP3.LUT R9, R9, R12, RZ, 0xc0, !PT ;  /* 0x0000000c09097212 */ /* 0x000fc800078ec0ff */
[----:B------:R-:W-:-:S04]  /*1520*/  IADD3 R14, PT, PT, R14, R9, RZ ;  /* 0x000000090e0e7210 */ /* 0x000fc80007ffe0ff */
[----:B------:R-:W-:Y:S01]  /*1530*/  LOP3.LUT R3, R14, R3, RZ, 0xfc, !PT ;  /* 0x000000030e037212 */ /* 0x000fe200078efcff */
[----:B------:R-:W-:Y:S06]  /*1540*/  BRA `(.L_x_39) ;  /* 0x0000000000107947 */ /* 0x000fec0003800000 */
.L_x_38:
[----:B------:R-:W-:-:S04]  /*1550*/  LOP3.LUT R3, R3, 0x80000000, RZ, 0xc0, !PT ;  /* 0x8000000003037812 */ /* 0x000fc800078ec0ff */
[----:B------:R-:W-:Y:S01]  /*1560*/  LOP3.LUT R3, R3, 0x7f800000, RZ, 0xfc, !PT ;  /* 0x7f80000003037812 */ /* 0x000fe200078efcff */
[----:B------:R-:W-:Y:S06]  /*1570*/  BRA `(.L_x_39) ;  /* 0x0000000000047947 */ /* 0x000fec0003800000 */
.L_x_37:
[----:B------:R-:W-:-:S07]  /*1580*/  LEA R3, R14, R3, 0x17 ;  /* 0x000000030e037211 */ /* 0x000fce00078eb8ff */
.L_x_39:
[----:B------:R-:W-:Y:S05]  /*1590*/  BSYNC.RECONVERGENT B3 ;  /* 0x0000000000037941 */ /* 0x000fea0003800200 */
.L_x_36:
[----:B------:R-:W-:Y:S05]  /*15a0*/  BRA `(.L_x_40) ;  /* 0x0000000000207947 */ /* 0x000fea0003800000 */
.L_x_35:
[----:B------:R-:W-:-:S04]  /*15b0*/  LOP3.LUT R3, R12, 0x80000000, R3, 0x48, !PT ;  /* 0x800000000c037812 */ /* 0x000fc800078e4803 */
[----:B------:R-:W-:Y:S01]  /*15c0*/  LOP3.LUT R3, R3, 0x7f800000, RZ, 0xfc, !PT ;  /* 0x7f80000003037812 */ /* 0x000fe200078efcff */
[----:B------:R-:W-:Y:S06]  /*15d0*/  BRA `(.L_x_40) ;  /* 0x0000000000147947 */ /* 0x000fec0003800000 */
.L_x_34:
[----:B------:R-:W-:Y:S01]  /*15e0*/  LOP3.LUT R3, R12, 0x80000000, R3, 0x48, !PT ;  /* 0x800000000c037812 */ /* 0x000fe200078e4803 */
[----:B------:R-:W-:Y:S06]  /*15f0*/  BRA `(.L_x_40) ;  /* 0x00000000000c7947 */ /* 0x000fec0003800000 */
.L_x_33:
[----:B------:R-:W0:Y:S01]  /*1600*/  MUFU.RSQ R3, -QNAN ;  /* 0xffc0000000037908 */ /* 0x000e220000001400 */
[----:B------:R-:W-:Y:S05]  /*1610*/  BRA `(.L_x_40) ;  /* 0x0000000000047947 */ /* 0x000fea0003800000 */
.L_x_32:
[----:B------:R-:W-:-:S07]  /*1620*/  FADD.FTZ R3, R3, R4 ;  /* 0x0000000403037221 */ /* 0x000fce0000010000 */
.L_x_40:
[----:B------:R-:W-:Y:S05]  /*1630*/  BSYNC.RECONVERGENT B2 ;  /* 0x0000000000027941 */ /* 0x000fea0003800200 */
.L_x_30:
[----:B------:R-:W-:-:S04]  /*1640*/  HFMA2 R9, -RZ, RZ, 0, 0 ;  /* 0x00000000ff097431 */ /* 0x000fc800000001ff */
[----:B0-----:R-:W-:Y:S05]  /*1650*/  RET.REL.NODEC R8 `(sdf_scene) ;  /* 0xffffffe808687950 */ /* 0x001fea0003c3ffff */
.L_x_41:
[----:B------:R-:W-:-:S00]  /*1660*/  BRA `(.L_x_41) ;  /* 0xfffffffc00fc7947 */ /* 0x000fc0000383ffff */
[----:B------:R-:W-:-:S00]  /*1670*/  NOP ;  /* 0x0000000000007918 */ /* 0x000fc00000000000 */
        /* <DEDUP_REMOVED lines=8> */
.L_x_43:


//--------------------- .nv.shared.reserved.0     --------------------------
	.section	.nv.shared.reserved.0,"aw",@nobits
	.weak		__nv_reservedSMEM_offset_0_alias
	.size		__nv_reservedSMEM_offset_0_alias, 0, 64
	.other		__nv_reservedSMEM_offset_0_alias,@"STO_CUDA_RESERVED_SHARED STV_DEFAULT"
__nv_reservedSMEM_offset_0_alias:
	.zero		0
	.zero		64


//--------------------- .nv.constant0.sdf_scene   --------------------------
	.section	.nv.constant0.sdf_scene,"a",@progbits
	.sectionflags	@""
	.align	4
.nv.constant0.sdf_scene:
	.zero		912


//--------------------- SYMBOLS --------------------------

	.type		.nv.reservedSmem.offset0,@object
	.size		.nv.reservedSmem.offset0,0x4
